	.headerflags	@"EF_CUDA_TEXMODE_UNIFIED EF_CUDA_64BIT_ADDRESS EF_CUDA_SM90 EF_CUDA_VIRTUAL_SM(EF_CUDA_SM90)"
	.elftype	@"ET_EXEC"


//--------------------- .nv.info                  --------------------------
	.section	.nv.info,"",@"SHT_CUDA_INFO"
	.align	4


	//----- nvinfo : EIATTR_REGCOUNT
	.align		4
        /*0000*/ 	.byte	0x04, 0x2f
        /*0002*/ 	.short	(.L_2 - .L_1)
	.align		4
.L_1:
        /*0004*/ 	.word	index@(divKernel)
        /*0008*/ 	.word	0x00000010


	//----- nvinfo : EIATTR_MIN_STACK_SIZE
	.align		4
.L_2:
        /*000c*/ 	.byte	0x04, 0x12
        /*000e*/ 	.short	(.L_4 - .L_3)
	.align		4
.L_3:
        /*0010*/ 	.word	index@($divKernel$__record_binop)
        /*0014*/ 	.word	0x00000000


	//----- nvinfo : EIATTR_FRAME_SIZE
	.align		4
.L_4:
        /*0018*/ 	.byte	0x04, 0x11
        /*001a*/ 	.short	(.L_6 - .L_5)
	.align		4
.L_5:
        /*001c*/ 	.word	index@($divKernel$__record_binop)
        /*0020*/ 	.word	0x00000000


	//----- nvinfo : EIATTR_MIN_STACK_SIZE
	.align		4
.L_6:
        /*0024*/ 	.byte	0x04, 0x12
        /*0026*/ 	.short	(.L_8 - .L_7)
	.align		4
.L_7:
        /*0028*/ 	.word	index@($__internal_0_$__cuda_sm3x_div_rn_noftz_f32_slowpath)
        /*002c*/ 	.word	0x00000000


	//----- nvinfo : EIATTR_FRAME_SIZE
	.align		4
.L_8:
        /*0030*/ 	.byte	0x04, 0x11
        /*0032*/ 	.short	(.L_10 - .L_9)
	.align		4
.L_9:
        /*0034*/ 	.word	index@($__internal_0_$__cuda_sm3x_div_rn_noftz_f32_slowpath)
        /*0038*/ 	.word	0x00000000


	//----- nvinfo : EIATTR_MIN_STACK_SIZE
	.align		4
.L_10:
        /*003c*/ 	.byte	0x04, 0x12
        /*003e*/ 	.short	(.L_12 - .L_11)
	.align		4
.L_11:
        /*0040*/ 	.word	index@(divKernel)
        /*0044*/ 	.word	0x00000000


	//----- nvinfo : EIATTR_FRAME_SIZE
	.align		4
.L_12:
        /*0048*/ 	.byte	0x04, 0x11
        /*004a*/ 	.short	(.L_14 - .L_13)
	.align		4
.L_13:
        /*004c*/ 	.word	index@(divKernel)
        /*0050*/ 	.word	0x00000000


	//----- nvinfo : EIATTR_MIN_STACK_SIZE
	.align		4
.L_14:
        /*0054*/ 	.byte	0x04, 0x12
        /*0056*/ 	.short	(.L_16 - .L_15)
	.align		4
.L_15:
        /*0058*/ 	.word	index@(divKernel)
        /*005c*/ 	.word	0x00000000
.L_16:


//--------------------- .nv.info.divKernel        --------------------------
	.section	.nv.info.divKernel,"",@"SHT_CUDA_INFO"
	.sectionflags	@""
	.align	4


	//----- nvinfo : EIATTR_CUDA_API_VERSION
	.align		4
        /*0000*/ 	.byte	0x04, 0x37
        /*0002*/ 	.short	(.L_18 - .L_17)
.L_17:
        /*0004*/ 	.word	0x0000007d


	//----- nvinfo : EIATTR_KPARAM_INFO
	.align		4
.L_18:
        /*0008*/ 	.byte	0x04, 0x17
        /*000a*/ 	.short	(.L_20 - .L_19)
.L_19:
        /*000c*/ 	.word	0x00000000
        /*0010*/ 	.short	0x0003
        /*0012*/ 	.short	0x0018
        /*0014*/ 	.byte	0x00, 0xf0, 0x11, 0x00


	//----- nvinfo : EIATTR_KPARAM_INFO
	.align		4
.L_20:
        /*0018*/ 	.byte	0x04, 0x17
        /*001a*/ 	.short	(.L_22 - .L_21)
.L_21:
        /*001c*/ 	.word	0x00000000
        /*0020*/ 	.short	0x0002
        /*0022*/ 	.short	0x0010
        /*0024*/ 	.byte	0x00, 0xf0, 0x21, 0x00


	//----- nvinfo : EIATTR_KPARAM_INFO
	.align		4
.L_22:
        /*0028*/ 	.byte	0x04, 0x17
        /*002a*/ 	.short	(.L_24 - .L_23)
.L_23:
        /*002c*/ 	.word	0x00000000
        /*0030*/ 	.short	0x0001
        /*0032*/ 	.short	0x0008
        /*0034*/ 	.byte	0x00, 0xf0, 0x21, 0x00


	//----- nvinfo : EIATTR_KPARAM_INFO
	.align		4
.L_24:
        /*0038*/ 	.byte	0x04, 0x17
        /*003a*/ 	.short	(.L_26 - .L_25)
.L_25:
        /*003c*/ 	.word	0x00000000
        /*0040*/ 	.short	0x0000
        /*0042*/ 	.short	0x0000
        /*0044*/ 	.byte	0x00, 0xf0, 0x21, 0x00


	//----- nvinfo : EIATTR_SPARSE_MMA_MASK
	.align		4
.L_26:
        /*0048*/ 	.byte	0x03, 0x50
        /*004a*/ 	.short	0x8000


	//----- nvinfo : EIATTR_MAXREG_COUNT
	.align		4
        /*004c*/ 	.byte	0x03, 0x1b
        /*004e*/ 	.short	0x00ff


	//----- nvinfo : EIATTR_EXIT_INSTR_OFFSETS
	.align		4
        /*0050*/ 	.byte	0x04, 0x1c
        /*0052*/ 	.short	(.L_28 - .L_27)


	//   ....[0]....
.L_27:
        /*0054*/ 	.word	0x00000070


	//   ....[1]....
        /*0058*/ 	.word	0x00000560


	//----- nvinfo : EIATTR_CRS_STACK_SIZE
	.align		4
.L_28:
        /*005c*/ 	.byte	0x04, 0x1e
        /*005e*/ 	.short	(.L_30 - .L_29)
.L_29:
        /*0060*/ 	.word	0x00000000


	//----- nvinfo : EIATTR_CBANK_PARAM_SIZE
	.align		4
.L_30:
        /*0064*/ 	.byte	0x03, 0x19
        /*0066*/ 	.short	0x001c


	//----- nvinfo : EIATTR_PARAM_CBANK
	.align		4
        /*0068*/ 	.byte	0x04, 0x0a
        /*006a*/ 	.short	(.L_32 - .L_31)
	.align		4
.L_31:
        /*006c*/ 	.word	index@(.nv.constant0.divKernel)
        /*0070*/ 	.short	0x0210
        /*0072*/ 	.short	0x001c


	//----- nvinfo : EIATTR_SW_WAR
	.align		4
.L_32:
        /*0074*/ 	.byte	0x04, 0x36
        /*0076*/ 	.short	(.L_34 - .L_33)
.L_33:
        /*0078*/ 	.word	0x00000008
.L_34:


//--------------------- .nv.callgraph             --------------------------
	.section	.nv.callgraph,"",@"SHT_CUDA_CALLGRAPH"
	.align	4
	.sectionentsize	8
	.align		4
        /*0000*/ 	.word	0x00000000
	.align		4
        /*0004*/ 	.word	0xffffffff
	.align		4
        /*0008*/ 	.word	0x00000000
	.align		4
        /*000c*/ 	.word	0xfffffffe
	.align		4
        /*0010*/ 	.word	0x00000000
	.align		4
        /*0014*/ 	.word	0xfffffffd
	.align		4
        /*0018*/ 	.word	0x00000000
	.align		4
        /*001c*/ 	.word	0xfffffffc


//--------------------- .nv.constant4             --------------------------
	.section	.nv.constant4,"a",@progbits
	.align	8
	.align		8
.nv.constant4:
        /*0000*/ 	.dword	gBinOpCounts


//--------------------- .text.divKernel           --------------------------
	.section	.text.divKernel,"ax",@progbits
	.align	128
        .global         divKernel
        .type           divKernel,@function
        .size           divKernel,(.L_x_15 - divKernel)
        .other          divKernel,@"STO_CUDA_ENTRY STV_DEFAULT"
divKernel:
.text.divKernel:
[----:B------:R-:W0:Y:S02]  /*0000*/  LDC R1, c[0x0][0x28] ;  /* 0x00000a00ff017b82 */ /* 0x000e240000000800 */
[----:B------:R-:W1:Y:S01]  /*0010*/  S2R R3, SR_TID.X ;  /* 0x0000000000037919 */ /* 0x000e620000002100 */
[----:B------:R-:W1:Y:S08]  /*0020*/  S2UR UR4, SR_CTAID.X ;  /* 0x00000000000479c3 */ /* 0x000e700000002500 */
[----:B------:R-:W1:Y:S02]  /*0030*/  LDC R2, c[0x0][RZ] ;  /* 0x00000000ff027b82 */ /* 0x000e640000000800 */
[----:B-1----:R-:W-:Y:S01]  /*0040*/  IMAD R2, R2, UR4, R3 ;  /* 0x0000000402027c24 */ /* 0x002fe2000f8e0203 */
[----:B------:R-:W-:-:S04]  /*0050*/  ULDC UR4, c[0x0][0x228] ;  /* 0x00008a0000047ab9 */ /* 0x000fc80000000800 */
[----:B------:R-:W-:-:S13]  /*0060*/  ISETP.GE.AND P0, PT, R2, UR4, PT ;  /* 0x0000000402007c0c */ /* 0x000fda000bf06270 */
[----:B------:R-:W-:Y:S05]  /*0070*/  @P0 EXIT ;  /* 0x000000000000094d */ /* 0x000fea0003800000 */
[----:B------:R-:W1:Y:S01]  /*0080*/  LDC.64 R4, c[0x0][0x210] ;  /* 0x00008400ff047b82 */ /* 0x000e620000000a00 */
[----:B------:R-:W-:-:S07]  /*0090*/  ULDC.64 UR4, c[0x0][0x208] ;  /* 0x0000820000047ab9 */ /* 0x000fce0000000a00 */
[----:B------:R-:W2:Y:S01]  /*00a0*/  LDC.64 R6, c[0x0][0x218] ;  /* 0x00008600ff067b82 */ /* 0x000ea20000000a00 */
[----:B-1----:R-:W-:-:S06]  /*00b0*/  IMAD.WIDE R4, R2, 0x4, R4 ;  /* 0x0000000402047825 */ /* 0x002fcc00078e0204 */
[----:B------:R-:W3:Y:S01]  /*00c0*/  LDG.E R4, desc[UR4][R4.64] ;  /* 0x0000000404047981 */ /* 0x000ee2000c1e1900 */
[----:B--2---:R-:W-:-:S05]  /*00d0*/  IMAD.WIDE R6, R2, 0x4, R6 ;  /* 0x0000000402067825 */ /* 0x004fca00078e0206 */
[----:B------:R-:W3:Y:S01]  /*00e0*/  LDG.E R3, desc[UR4][R6.64] ;  /* 0x0000000406037981 */ /* 0x000ee2000c1e1900 */
[----:B------:R-:W-:Y:S01]  /*00f0*/  IMAD.MOV.U32 R9, RZ, RZ, 0x5 ;  /* 0x00000005ff097424 */ /* 0x000fe200078e00ff */
[----:B------:R-:W-:Y:S01]  /*0100*/  MOV R8, 0x130 ;  /* 0x0000013000087802 */ /* 0x000fe20000000f00 */
[----:B---3--:R-:W-:-:S07]  /*0110*/  FFMA R0, R4, R3, 1 ;  /* 0x3f80000004007423 */ /* 0x008fce0000000003 */
[----:B0-----:R-:W-:Y:S05]  /*0120*/  CALL.REL.NOINC `($divKernel$__record_binop) ;  /* 0x0000000800b07944 */ /* 0x001fea0003c00000 */
[----:B------:R-:W-:Y:S01]  /*0130*/  FADD R0, R0, 1 ;  /* 0x3f80000000007421 */ /* 0x000fe20000000000 */
[----:B------:R-:W-:Y:S01]  /*0140*/  IMAD.MOV.U32 R9, RZ, RZ, RZ ;  /* 0x000000ffff097224 */ /* 0x000fe200078e00ff */
[----:B------:R-:W-:-:S07]  /*0150*/  MOV R8, 0x170 ;  /* 0x0000017000087802 */ /* 0x000fce0000000f00 */
        /* <DEDUP_REMOVED lines=9> */
[----:B------:R-:W-:Y:S01]  /*01f0*/  FADD R0, R0, -1 ;  /* 0xbf80000000007421 */ /* 0x000fe20000000000 */
[----:B------:R-:W-:Y:S01]  /*0200*/  IMAD.MOV.U32 R9, RZ, RZ, 0x1 ;  /* 0x00000001ff097424 */ /* 0x000fe200078e00ff */
[----:B------:R-:W-:-:S07]  /*0210*/  MOV R8, 0x230 ;  /* 0x0000023000087802 */ /* 0x000fce0000000f00 */
[----:B0-----:R-:W-:Y:S05]  /*0220*/  CALL.REL.NOINC `($divKernel$__record_binop) ;  /* 0x0000000800707944 */ /* 0x001fea0003c00000 */
[----:B------:R-:W-:Y:S01]  /*0230*/  HFMA2.MMA R9, -RZ, RZ, 0, 5.9604644775390625e-08 ;  /* 0x00000001ff097435 */ /* 0x000fe200000001ff */
[----:B------:R-:W-:Y:S01]  /*0240*/  FADD R0, R0, -2 ;  /* 0xc000000000007421 */ /* 0x000fe20000000000 */
[----:B------:R-:W-:-:S09]  /*0250*/  MOV R8, 0x270 ;  /* 0x0000027000087802 */ /* 0x000fd20000000f00 */
[----:B0-----:R-:W-:Y:S05]  /*0260*/  CALL.REL.NOINC `($divKernel$__record_binop) ;  /* 0x0000000800607944 */ /* 0x001fea0003c00000 */
[----:B------:R-:W-:Y:S01]  /*0270*/  FADD R0, R0, -3 ;  /* 0xc040000000007421 */ /* 0x000fe20000000000 */
[----:B------:R-:W-:Y:S01]  /*0280*/  IMAD.MOV.U32 R9, RZ, RZ, 0x1 ;  /* 0x00000001ff097424 */ /* 0x000fe200078e00ff */
[----:B------:R-:W-:-:S07]  /*0290*/  MOV R8, 0x2b0 ;  /* 0x000002b000087802 */ /* 0x000fce0000000f00 */
        /* <DEDUP_REMOVED lines=14> */
[----:B------:R-:W-:Y:S02]  /*0380*/  MOV R9, 0x1 ;  /* 0x0000000100097802 */ /* 0x000fe40000000f00 */
[----:B------:R-:W-:-:S07]  /*0390*/  MOV R8, 0x3b0 ;  /* 0x000003b000087802 */ /* 0x000fce0000000f00 */
[----:B0-----:R-:W-:Y:S05]  /*03a0*/  CALL.REL.NOINC `($divKernel$__record_binop) ;  /* 0x0000000800107944 */ /* 0x001fea0003c00000 */
[----:B------:R-:W-:Y:S01]  /*03b0*/  FADD R0, R0, -8 ;  /* 0xc100000000007421 */ /* 0x000fe20000000000 */
[----:B------:R-:W-:Y:S01]  /*03c0*/  IMAD.MOV.U32 R9, RZ, RZ, 0x1 ;  /* 0x00000001ff097424 */ /* 0x000fe200078e00ff */
[----:B------:R-:W-:-:S07]  /*03d0*/  MOV R8, 0x3f0 ;  /* 0x000003f000087802 */ /* 0x000fce0000000f00 */
[----:B0-----:R-:W-:Y:S05]  /*03e0*/  CALL.REL.NOINC `($divKernel$__record_binop) ;  /* 0x0000000800007944 */ /* 0x001fea0003c00000 */
[----:B------:R-:W-:Y:S01]  /*03f0*/  FADD R3, R3, 9.999999682655225389e-21 ;  /* 0x1e3ce50803037421 */ /* 0x000fe20000000000 */
[----:B------:R-:W-:Y:S01]  /*0400*/  IMAD.MOV.U32 R9, RZ, RZ, RZ ;  /* 0x000000ffff097224 */ /* 0x000fe200078e00ff */
[----:B------:R-:W-:-:S07]  /*0410*/  MOV R8, 0x430 ;  /* 0x0000043000087802 */ /* 0x000fce0000000f00 */
[----:B0-----:R-:W-:Y:S05]  /*0420*/  CALL.REL.NOINC `($divKernel$__record_binop) ;  /* 0x0000000400f07944 */ /* 0x001fea0003c00000 */
[----:B0-----:R-:W0:Y:S01]  /*0430*/  MUFU.RCP R4, R3 ;  /* 0x0000000300047308 */ /* 0x001e220000001000 */
[----:B------:R-:W-:Y:S07]  /*0440*/  BSSY B0, `(.L_x_0) ;  /* 0x000000b000007945 */ /* 0x000fee0003800000 */
[----:B------:R-:W1:Y:S01]  /*0450*/  FCHK P0, R0, R3 ;  /* 0x0000000300007302 */ /* 0x000e620000000000 */
[----:B0-----:R-:W-:-:S04]  /*0460*/  FFMA R5, -R3, R4, 1 ;  /* 0x3f80000003057423 */ /* 0x001fc80000000104 */
[----:B------:R-:W-:-:S04]  /*0470*/  FFMA R5, R4, R5, R4 ;  /* 0x0000000504057223 */ /* 0x000fc80000000004 */
[----:B------:R-:W-:-:S04]  /*0480*/  FFMA R4, R0, R5, RZ ;  /* 0x0000000500047223 */ /* 0x000fc800000000ff */
[----:B------:R-:W-:-:S04]  /*0490*/  FFMA R6, -R3, R4, R0 ;  /* 0x0000000403067223 */ /* 0x000fc80000000100 */
[----:B------:R-:W-:Y:S01]  /*04a0*/  FFMA R11, R5, R6, R4 ;  /* 0x00000006050b7223 */ /* 0x000fe20000000004 */
[----:B-1----:R-:W-:Y:S06]  /*04b0*/  @!P0 BRA `(.L_x_1) ;  /* 0x00000000000c8947 */ /* 0x002fec0003800000 */
[----:B------:R-:W-:-:S07]  /*04c0*/  MOV R4, 0x4e0 ;  /* 0x000004e000047802 */ /* 0x000fce0000000f00 */
[----:B------:R-:W-:Y:S05]  /*04d0*/  CALL.REL.NOINC `($__internal_0_$__cuda_sm3x_div_rn_noftz_f32_slowpath) ;  /* 0x0000000000247944 */ /* 0x000fea0003c00000 */
[----:B0-----:R-:W-:-:S07]  /*04e0*/  IMAD.MOV.U32 R11, RZ, RZ, R0 ;  /* 0x000000ffff0b7224 */ /* 0x001fce00078e0000 */
.L_x_1:
[----:B------:R-:W-:Y:S05]  /*04f0*/  BSYNC B0 ;  /* 0x0000000000007941 */ /* 0x000fea0003800000 */
.L_x_0:
[----:B------:R-:W-:Y:S01]  /*0500*/  IMAD.MOV.U32 R9, RZ, RZ, 0x3 ;  /* 0x00000003ff097424 */ /* 0x000fe200078e00ff */
[----:B------:R-:W-:-:S07]  /*0510*/  MOV R8, 0x530 ;  /* 0x0000053000087802 */ /* 0x000fce0000000f00 */
[----:B------:R-:W-:Y:S05]  /*0520*/  CALL.REL.NOINC `($divKernel$__record_binop) ;  /* 0x0000000400b07944 */ /* 0x000fea0003c00000 */
[----:B0-----:R-:W0:Y:S02]  /*0530*/  LDC.64 R4, c[0x0][0x220] ;  /* 0x00008800ff047b82 */ /* 0x001e240000000a00 */
[----:B0-----:R-:W-:-:S05]  /*0540*/  IMAD.WIDE R2, R2, 0x4, R4 ;  /* 0x0000000402027825 */ /* 0x001fca00078e0204 */
[----:B------:R-:W-:Y:S01]  /*0550*/  STG.E desc[UR4][R2.64], R11 ;  /* 0x0000000b02007986 */ /* 0x000fe2000c101904 */
[----:B------:R-:W-:Y:S05]  /*0560*/  EXIT ;  /* 0x000000000000794d */ /* 0x000fea0003800000 */
        .weak           $__internal_0_$__cuda_sm3x_div_rn_noftz_f32_slowpath
        .type           $__internal_0_$__cuda_sm3x_div_rn_noftz_f32_slowpath,@function
        .size           $__internal_0_$__cuda_sm3x_div_rn_noftz_f32_slowpath,($divKernel$__record_binop - $__internal_0_$__cuda_sm3x_div_rn_noftz_f32_slowpath)
$__internal_0_$__cuda_sm3x_div_rn_noftz_f32_slowpath:
[--C-:B------:R-:W-:Y:S01]  /*0570*/  SHF.R.U32.HI R6, RZ, 0x17, R3.reuse ;  /* 0x00000017ff067819 */ /* 0x100fe20000011603 */
[----:B------:R-:W-:Y:S01]  /*0580*/  BSSY B1, `(.L_x_2) ;  /* 0x0000064000017945 */ /* 0x000fe20003800000 */
[--C-:B------:R-:W-:Y:S01]  /*0590*/  SHF.R.U32.HI R5, RZ, 0x17, R0.reuse ;  /* 0x00000017ff057819 */ /* 0x100fe20000011600 */
[----:B------:R-:W-:Y:S01]  /*05a0*/  IMAD.MOV.U32 R7, RZ, RZ, R0 ;  /* 0x000000ffff077224 */ /* 0x000fe200078e0000 */
[----:B------:R-:W-:Y:S01]  /*05b0*/  LOP3.LUT R6, R6, 0xff, RZ, 0xc0, !PT ;  /* 0x000000ff06067812 */ /* 0x000fe200078ec0ff */
[----:B------:R-:W-:Y:S01]  /*05c0*/  IMAD.MOV.U32 R8, RZ, RZ, R3 ;  /* 0x000000ffff087224 */ /* 0x000fe200078e0003 */
[----:B------:R-:W-:Y:S02]  /*05d0*/  LOP3.LUT R5, R5, 0xff, RZ, 0xc0, !PT ;  /* 0x000000ff05057812 */ /* 0x000fe400078ec0ff */
[----:B------:R-:W-:-:S03]  /*05e0*/  IADD3 R11, R6, -0x1, RZ ;  /* 0xffffffff060b7810 */ /* 0x000fc60007ffe0ff */
[----:B------:R-:W-:Y:S01]  /*05f0*/  VIADD R10, R5, 0xffffffff ;  /* 0xffffffff050a7836 */ /* 0x000fe20000000000 */
[----:B------:R-:W-:-:S04]  /*0600*/  ISETP.GT.U32.AND P0, PT, R11, 0xfd, PT ;  /* 0x000000fd0b00780c */ /* 0x000fc80003f04070 */
[----:B------:R-:W-:-:S13]  /*0610*/  ISETP.GT.U32.OR P0, PT, R10, 0xfd, P0 ;  /* 0x000000fd0a00780c */ /* 0x000fda0000704470 */
[----:B------:R-:W-:Y:S01]  /*0620*/  @!P0 IMAD.MOV.U32 R9, RZ, RZ, RZ ;  /* 0x000000ffff098224 */ /* 0x000fe200078e00ff */
[----:B------:R-:W-:Y:S06]  /*0630*/  @!P0 BRA `(.L_x_3) ;  /* 0x00000000005c8947 */ /* 0x000fec0003800000 */
[----:B------:R-:W-:Y:S02]  /*0640*/  FSETP.GTU.FTZ.AND P0, PT, |R0|, +INF , PT ;  /* 0x7f8000000000780b */ /* 0x000fe40003f1c200 */
[----:B------:R-:W-:-:S04]  /*0650*/  FSETP.GTU.FTZ.AND P1, PT, |R3|, +INF , PT ;  /* 0x7f8000000300780b */ /* 0x000fc80003f3c200 */
[----:B------:R-:W-:-:S13]  /*0660*/  PLOP3.LUT P0, PT, P0, P1, PT, 0xa8, 0x0 ;  /* 0x000000000000781c */ /* 0x000fda0000703570 */
[----:B------:R-:W-:Y:S05]  /*0670*/  @P0 BRA `(.L_x_4) ;  /* 0x00000004004c0947 */ /* 0x000fea0003800000 */
[----:B------:R-:W-:-:S13]  /*0680*/  LOP3.LUT P0, RZ, R8, 0x7fffffff, R7, 0xc8, !PT ;  /* 0x7fffffff08ff7812 */ /* 0x000fda000780c807 */
[----:B------:R-:W-:Y:S05]  /*0690*/  @!P0 BRA `(.L_x_5) ;  /* 0x00000004003c8947 */ /* 0x000fea0003800000 */
[C---:B------:R-:W-:Y:S02]  /*06a0*/  FSETP.NEU.FTZ.AND P2, PT, |R0|.reuse, +INF , PT ;  /* 0x7f8000000000780b */ /* 0x040fe40003f5d200 */
[----:B------:R-:W-:Y:S02]  /*06b0*/  FSETP.NEU.FTZ.AND P1, PT, |R3|, +INF , PT ;  /* 0x7f8000000300780b */ /* 0x000fe40003f3d200 */
[----:B------:R-:W-:-:S11]  /*06c0*/  FSETP.NEU.FTZ.AND P0, PT, |R0|, +INF , PT ;  /* 0x7f8000000000780b */ /* 0x000fd60003f1d200 */
[----:B------:R-:W-:Y:S05]  /*06d0*/  @!P1 BRA !P2, `(.L_x_5) ;  /* 0x00000004002c9947 */ /* 0x000fea0005000000 */
[----:B------:R-:W-:-:S04]  /*06e0*/  LOP3.LUT P2, RZ, R7, 0x7fffffff, RZ, 0xc0, !PT ;  /* 0x7fffffff07ff7812 */ /* 0x000fc8000784c0ff */
[----:B------:R-:W-:-:S13]  /*06f0*/  PLOP3.LUT P1, PT, P1, P2, PT, 0x2a, 0x0 ;  /* 0x000000000000781c */ /* 0x000fda0000f24572 */
[----:B------:R-:W-:Y:S05]  /*0700*/  @P1 BRA `(.L_x_6) ;  /* 0x0000000400181947 */ /* 0x000fea0003800000 */
[----:B------:R-:W-:-:S04]  /*0710*/  LOP3.LUT P1, RZ, R8, 0x7fffffff, RZ, 0xc0, !PT ;  /* 0x7fffffff08ff7812 */ /* 0x000fc8000782c0ff */
[----:B------:R-:W-:-:S13]  /*0720*/  PLOP3.LUT P0, PT, P0, P1, PT, 0x2a, 0x0 ;  /* 0x000000000000781c */ /* 0x000fda0000702572 */
[----:B------:R-:W-:Y:S05]  /*0730*/  @P0 BRA `(.L_x_7) ;  /* 0x0000000400000947 */ /* 0x000fea0003800000 */
[----:B------:R-:W-:Y:S02]  /*0740*/  ISETP.GE.AND P0, PT, R10, RZ, PT ;  /* 0x000000ff0a00720c */ /* 0x000fe40003f06270 */
[----:B------:R-:W-:-:S11]  /*0750*/  ISETP.GE.AND P1, PT, R11, RZ, PT ;  /* 0x000000ff0b00720c */ /* 0x000fd60003f26270 */
[----:B------:R-:W-:Y:S01]  /*0760*/  @P0 MOV R9, RZ ;  /* 0x000000ff00090202 */ /* 0x000fe20000000f00 */
[----:B------:R-:W-:Y:S02]  /*0770*/  @!P0 IMAD.MOV.U32 R9, RZ, RZ, -0x40 ;  /* 0xffffffc0ff098424 */ /* 0x000fe400078e00ff */
[----:B------:R-:W-:Y:S01]  /*0780*/  @!P0 FFMA R7, R0, 1.84467440737095516160e+19, RZ ;  /* 0x5f80000000078823 */ /* 0x000fe200000000ff */
[----:B------:R-:W-:Y:S01]  /*0790*/  @!P1 FFMA R8, R3, 1.84467440737095516160e+19, RZ ;  /* 0x5f80000003089823 */ /* 0x000fe200000000ff */
[----:B------:R-:W-:-:S07]  /*07a0*/  @!P1 VIADD R9, R9, 0x40 ;  /* 0x0000004009099836 */ /* 0x000fce0000000000 */
.L_x_3:
[----:B------:R-:W-:Y:S01]  /*07b0*/  LEA R3, R6, 0xc0800000, 0x17 ;  /* 0xc080000006037811 */ /* 0x000fe200078eb8ff */
[----:B------:R-:W-:Y:S01]  /*07c0*/  VIADD R5, R5, 0xffffff81 ;  /* 0xffffff8105057836 */ /* 0x000fe20000000000 */
[----:B------:R-:W-:Y:S03]  /*07d0*/  BSSY B2, `(.L_x_8) ;  /* 0x0000035000027945 */ /* 0x000fe60003800000 */
[----:B------:R-:W-:Y:S01]  /*07e0*/  IMAD.IADD R3, R8, 0x1, -R3 ;  /* 0x0000000108037824 */ /* 0x000fe200078e0a03 */
[C---:B------:R-:W-:Y:S01]  /*07f0*/  IADD3 R6, R5.reuse, 0x7f, -R6 ;  /* 0x0000007f05067810 */ /* 0x040fe20007ffe806 */
[----:B------:R-:W-:Y:S02]  /*0800*/  IMAD R0, R5, -0x800000, R7 ;  /* 0xff80000005007824 */ /* 0x000fe400078e0207 */
[----:B------:R-:W0:Y:S01]  /*0810*/  MUFU.RCP R8, R3 ;  /* 0x0000000300087308 */ /* 0x000e220000001000 */
[----:B------:R-:W-:Y:S01]  /*0820*/  FADD.FTZ R11, -R3, -RZ ;  /* 0x800000ff030b7221 */ /* 0x000fe20000010100 */
[----:B------:R-:W-:-:S03]  /*0830*/  IADD3 R6, R6, R9, RZ ;  /* 0x0000000906067210 */ /* 0x000fc60007ffe0ff */
[----:B0-----:R-:W-:-:S04]  /*0840*/  FFMA R13, R8, R11, 1 ;  /* 0x3f800000080d7423 */ /* 0x001fc8000000000b */
[----:B------:R-:W-:-:S04]  /*0850*/  FFMA R10, R8, R13, R8 ;  /* 0x0000000d080a7223 */ /* 0x000fc80000000008 */
[----:B------:R-:W-:-:S04]  /*0860*/  FFMA R7, R0, R10, RZ ;  /* 0x0000000a00077223 */ /* 0x000fc800000000ff */
[----:B------:R-:W-:-:S04]  /*0870*/  FFMA R8, R11, R7, R0 ;  /* 0x000000070b087223 */ /* 0x000fc80000000000 */
[----:B------:R-:W-:-:S04]  /*0880*/  FFMA R7, R10, R8, R7 ;  /* 0x000000080a077223 */ /* 0x000fc80000000007 */
[----:B------:R-:W-:-:S04]  /*0890*/  FFMA R8, R11, R7, R0 ;  /* 0x000000070b087223 */ /* 0x000fc80000000000 */
[----:B------:R-:W-:-:S05]  /*08a0*/  FFMA R0, R10, R8, R7 ;  /* 0x000000080a007223 */ /* 0x000fca0000000007 */
[----:B------:R-:W-:-:S04]  /*08b0*/  SHF.R.U32.HI R3, RZ, 0x17, R0 ;  /* 0x00000017ff037819 */ /* 0x000fc80000011600 */
[----:B------:R-:W-:-:S05]  /*08c0*/  LOP3.LUT R3, R3, 0xff, RZ, 0xc0, !PT ;  /* 0x000000ff03037812 */ /* 0x000fca00078ec0ff */
[----:B------:R-:W-:-:S04]  /*08d0*/  IMAD.IADD R9, R3, 0x1, R6 ;  /* 0x0000000103097824 */ /* 0x000fc800078e0206 */
[----:B------:R-:W-:-:S05]  /*08e0*/  VIADD R3, R9, 0xffffffff ;  /* 0xffffffff09037836 */ /* 0x000fca0000000000 */
[----:B------:R-:W-:-:S13]  /*08f0*/  ISETP.GE.U32.AND P0, PT, R3, 0xfe, PT ;  /* 0x000000fe0300780c */ /* 0x000fda0003f06070 */
[----:B------:R-:W-:Y:S05]  /*0900*/  @!P0 BRA `(.L_x_9) ;  /* 0x0000000000808947 */ /* 0x000fea0003800000 */
[----:B------:R-:W-:-:S13]  /*0910*/  ISETP.GT.AND P0, PT, R9, 0xfe, PT ;  /* 0x000000fe0900780c */ /* 0x000fda0003f04270 */
[----:B------:R-:W-:Y:S05]  /*0920*/  @P0 BRA `(.L_x_10) ;  /* 0x00000000006c0947 */ /* 0x000fea0003800000 */
[----:B------:R-:W-:-:S13]  /*0930*/  ISETP.GE.AND P0, PT, R9, 0x1, PT ;  /* 0x000000010900780c */ /* 0x000fda0003f06270 */
[----:B------:R-:W-:Y:S05]  /*0940*/  @P0 BRA `(.L_x_11) ;  /* 0x0000000000740947 */ /* 0x000fea0003800000 */
[----:B------:R-:W-:Y:S02]  /*0950*/  ISETP.GE.AND P0, PT, R9, -0x18, PT ;  /* 0xffffffe80900780c */ /* 0x000fe40003f06270 */
[----:B------:R-:W-:-:S11]  /*0960*/  LOP3.LUT R0, R0, 0x80000000, RZ, 0xc0, !PT ;  /* 0x8000000000007812 */ /* 0x000fd600078ec0ff */
[----:B------:R-:W-:Y:S05]  /*0970*/  @!P0 BRA `(.L_x_11) ;  /* 0x0000000000688947 */ /* 0x000fea0003800000 */
[CCC-:B------:R-:W-:Y:S01]  /*0980*/  FFMA.RZ R3, R10.reuse, R8.reuse, R7.reuse ;  /* 0x000000080a037223 */ /* 0x1c0fe2000000c007 */
[CCC-:B------:R-:W-:Y:S01]  /*0990*/  FFMA.RM R6, R10.reuse, R8.reuse, R7.reuse ;  /* 0x000000080a067223 */ /* 0x1c0fe20000004007 */
[C---:B------:R-:W-:Y:S02]  /*09a0*/  ISETP.NE.AND P2, PT, R9.reuse, RZ, PT ;  /* 0x000000ff0900720c */ /* 0x040fe40003f45270 */
[----:B------:R-:W-:Y:S02]  /*09b0*/  ISETP.NE.AND P1, PT, R9, RZ, PT ;  /* 0x000000ff0900720c */ /* 0x000fe40003f25270 */
[----:B------:R-:W-:Y:S01]  /*09c0*/  LOP3.LUT R5, R3, 0x7fffff, RZ, 0xc0, !PT ;  /* 0x007fffff03057812 */ /* 0x000fe200078ec0ff */
[----:B------:R-:W-:Y:S01]  /*09d0*/  FFMA.RP R3, R10, R8, R7 ;  /* 0x000000080a037223 */ /* 0x000fe20000008007 */
[----:B------:R-:W-:Y:S02]  /*09e0*/  VIADD R8, R9, 0x20 ;  /* 0x0000002009087836 */ /* 0x000fe40000000000 */
[----:B------:R-:W-:Y:S01]  /*09f0*/  LOP3.LUT R5, R5, 0x800000, RZ, 0xfc, !PT ;  /* 0x0080000005057812 */ /* 0x000fe200078efcff */
[----:B------:R-:W-:Y:S01]  /*0a00*/  IMAD.MOV R7, RZ, RZ, -R9 ;  /* 0x000000ffff077224 */ /* 0x000fe200078e0a09 */
[----:B------:R-:W-:-:S02]  /*0a10*/  FSETP.NEU.FTZ.AND P0, PT, R3, R6, PT ;  /* 0x000000060300720b */ /* 0x000fc40003f1d000 */
[----:B------:R-:W-:Y:S02]  /*0a20*/  SHF.L.U32 R8, R5, R8, RZ ;  /* 0x0000000805087219 */ /* 0x000fe400000006ff */
[----:B------:R-:W-:Y:S02]  /*0a30*/  SEL R6, R7, RZ, P2 ;  /* 0x000000ff07067207 */ /* 0x000fe40001000000 */
[----:B------:R-:W-:Y:S02]  /*0a40*/  ISETP.NE.AND P1, PT, R8, RZ, P1 ;  /* 0x000000ff0800720c */ /* 0x000fe40000f25270 */
[----:B------:R-:W-:Y:S02]  /*0a50*/  SHF.R.U32.HI R6, RZ, R6, R5 ;  /* 0x00000006ff067219 */ /* 0x000fe40000011605 */
[----:B------:R-:W-:Y:S02]  /*0a60*/  PLOP3.LUT P0, PT, P0, P1, PT, 0xa8, 0x0 ;  /* 0x000000000000781c */ /* 0x000fe40000703570 */
[----:B------:R-:W-:-:S02]  /*0a70*/  SHF.R.U32.HI R8, RZ, 0x1, R6 ;  /* 0x00000001ff087819 */ /* 0x000fc40000011606 */
[----:B------:R-:W-:-:S04]  /*0a80*/  SEL R3, RZ, 0x1, !P0 ;  /* 0x00000001ff037807 */ /* 0x000fc80004000000 */
[----:B------:R-:W-:-:S04]  /*0a90*/  LOP3.LUT R3, R3, 0x1, R8, 0xf8, !PT ;  /* 0x0000000103037812 */ /* 0x000fc800078ef808 */
[----:B------:R-:W-:-:S04]  /*0aa0*/  LOP3.LUT R3, R3, R6, RZ, 0xc0, !PT ;  /* 0x0000000603037212 */ /* 0x000fc800078ec0ff */
[----:B------:R-:W-:-:S04]  /*0ab0*/  IADD3 R3, R8, R3, RZ ;  /* 0x0000000308037210 */ /* 0x000fc80007ffe0ff */
[----:B------:R-:W-:Y:S01]  /*0ac0*/  LOP3.LUT R0, R3, R0, RZ, 0xfc, !PT ;  /* 0x0000000003007212 */ /* 0x000fe200078efcff */
[----:B------:R-:W-:Y:S06]  /*0ad0*/  BRA `(.L_x_11) ;  /* 0x0000000000107947 */ /* 0x000fec0003800000 */
.L_x_10:
[----:B------:R-:W-:-:S04]  /*0ae0*/  LOP3.LUT R0, R0, 0x80000000, RZ, 0xc0, !PT ;  /* 0x8000000000007812 */ /* 0x000fc800078ec0ff */
[----:B------:R-:W-:Y:S01]  /*0af0*/  LOP3.LUT R0, R0, 0x7f800000, RZ, 0xfc, !PT ;  /* 0x7f80000000007812 */ /* 0x000fe200078efcff */
[----:B------:R-:W-:Y:S06]  /*0b00*/  BRA `(.L_x_11) ;  /* 0x0000000000047947 */ /* 0x000fec0003800000 */
.L_x_9:
[----:B------:R-:W-:-:S07]  /*0b10*/  IMAD R0, R6, 0x800000, R0 ;  /* 0x0080000006007824 */ /* 0x000fce00078e0200 */
.L_x_11:
[----:B------:R-:W-:Y:S05]  /*0b20*/  BSYNC B2 ;  /* 0x0000000000027941 */ /* 0x000fea0003800000 */
.L_x_8:
[----:B------:R-:W-:Y:S05]  /*0b30*/  BRA `(.L_x_12) ;  /* 0x0000000000207947 */ /* 0x000fea0003800000 */
.L_x_7:
[----:B------:R-:W-:-:S04]  /*0b40*/  LOP3.LUT R0, R8, 0x80000000, R7, 0x48, !PT ;  /* 0x8000000008007812 */ /* 0x000fc800078e4807 */
[----:B------:R-:W-:Y:S01]  /*0b50*/  LOP3.LUT R0, R0, 0x7f800000, RZ, 0xfc, !PT ;  /* 0x7f80000000007812 */ /* 0x000fe200078efcff */
[----:B------:R-:W-:Y:S06]  /*0b60*/  BRA `(.L_x_12) ;  /* 0x0000000000147947 */ /* 0x000fec0003800000 */
.L_x_6:
[----:B------:R-:W-:Y:S01]  /*0b70*/  LOP3.LUT R0, R8, 0x80000000, R7, 0x48, !PT ;  /* 0x8000000008007812 */ /* 0x000fe200078e4807 */
[----:B------:R-:W-:Y:S06]  /*0b80*/  BRA `(.L_x_12) ;  /* 0x00000000000c7947 */ /* 0x000fec0003800000 */
.L_x_5:
[----:B------:R-:W0:Y:S01]  /*0b90*/  MUFU.RSQ R0, -QNAN ;  /* 0xffc0000000007908 */ /* 0x000e220000001400 */
[----:B------:R-:W-:Y:S05]  /*0ba0*/  BRA `(.L_x_12) ;  /* 0x0000000000047947 */ /* 0x000fea0003800000 */
.L_x_4:
[----:B------:R-:W-:-:S07]  /*0bb0*/  FADD.FTZ R0, R0, R3 ;  /* 0x0000000300007221 */ /* 0x000fce0000010000 */
.L_x_12:
[----:B------:R-:W-:Y:S05]  /*0bc0*/  BSYNC B1 ;  /* 0x0000000000017941 */ /* 0x000fea0003800000 */
.L_x_2:
[----:B------:R-:W-:-:S04]  /*0bd0*/  IMAD.MOV.U32 R5, RZ, RZ, 0x0 ;  /* 0x00000000ff057424 */ /* 0x000fc800078e00ff */
[----:B------:R-:W-:Y:S05]  /*0be0*/  RET.REL.NODEC R4 `(divKernel) ;  /* 0xfffffff404047950 */ /* 0x000fea0003c3ffff */
        .global         $divKernel$__record_binop
        .type           $divKernel$__record_binop,@function
        .size           $divKernel$__record_binop,(.L_x_15 - $divKernel$__record_binop)
$divKernel$__record_binop:
[----:B------:R-:W-:Y:S01]  /*0bf0*/  ISETP.GT.U32.AND P0, PT, R9, 0x5, PT ;  /* 0x000000050900780c */ /* 0x000fe20003f04070 */
[----:B------:R-:W-:Y:S01]  /*0c00*/  IMAD.MOV.U32 R4, RZ, RZ, R8 ;  /* 0x000000ffff047224 */ /* 0x000fe200078e0008 */
[----:B------:R-:W-:Y:S01]  /*0c10*/  ULDC.64 UR6, c[0x0][0x208] ;  /* 0x0000820000067ab9 */ /* 0x000fe20000000a00 */
[----:B------:R-:W-:-:S10]  /*0c20*/  IMAD.MOV.U32 R5, RZ, RZ, 0x0 ;  /* 0x00000000ff057424 */ /* 0x000fd400078e00ff */
[----:B------:R-:W-:Y:S05]  /*0c30*/  @P0 RET.REL.NODEC R4 `(divKernel) ;  /* 0xfffffff004f00950 */ /* 0x000fea0003c3ffff */
[----:B------:R-:W0:Y:S01]  /*0c40*/  LDC.64 R6, c[0x4][RZ] ;  /* 0x01000000ff067b82 */ /* 0x000e220000000a00 */
[----:B------:R-:W-:Y:S01]  /*0c50*/  HFMA2.MMA R4, -RZ, RZ, 0, 5.9604644775390625e-08 ;  /* 0x00000001ff047435 */ /* 0x000fe200000001ff */
[----:B------:R-:W-:Y:S02]  /*0c60*/  IMAD.MOV.U32 R5, RZ, RZ, 0x0 ;  /* 0x00000000ff057424 */ /* 0x000fe400078e00ff */
[----:B0-----:R-:W-:-:S04]  /*0c70*/  IMAD.WIDE.U32 R6, R9, 0x8, R6 ;  /* 0x0000000809067825 */ /* 0x001fc800078e0006 */
[----:B------:R-:W-:Y:S01]  /*0c80*/  IMAD.MOV.U32 R9, RZ, RZ, 0x0 ;  /* 0x00000000ff097424 */ /* 0x000fe200078e00ff */
[----:B------:R0:W-:Y:S03]  /*0c90*/  REDG.E.ADD.64.STRONG.GPU desc[UR6][R6.64], R4 ;  /* 0x000000040600798e */ /* 0x0001e6000c10e586 */
[----:B0-----:R-:W-:Y:S05]  /*0ca0*/  RET.REL.NODEC R8 `(divKernel) ;  /* 0xfffffff008d47950 */ /* 0x001fea0003c3ffff */
.L_x_13:
[----:B------:R-:W-:-:S00]  /*0cb0*/  BRA `(.L_x_13) ;  /* 0xfffffffc00fc7947 */ /* 0x000fc0000383ffff */
[----:B------:R-:W-:-:S00]  /*0cc0*/  NOP ;  /* 0x0000000000007918 */ /* 0x000fc00000000000 */
        /* <DEDUP_REMOVED lines=11> */
.L_x_15:


//--------------------- .nv.global                --------------------------
	.section	.nv.global,"aw",@nobits
	.align	8
.nv.global:
	.global		gBinOpCounts
	.type		gBinOpCounts,@object
	.size		gBinOpCounts,(.L_0 - gBinOpCounts)
gBinOpCounts:
	.zero		48
.L_0:


//--------------------- .nv.constant0.divKernel   --------------------------
	.section	.nv.constant0.divKernel,"a",@progbits
	.sectionflags	@""
	.align	4
.nv.constant0.divKernel:
	.zero		556
